	.headerflags	@"EF_CUDA_TEXMODE_UNIFIED EF_CUDA_64BIT_ADDRESS EF_CUDA_ACCELERATORS EF_CUDA_SM90 EF_CUDA_VIRTUAL_SM(EF_CUDA_SM90)"
	.elftype	@"ET_EXEC"


//--------------------- .nv.info                  --------------------------
	.section	.nv.info,"",@"SHT_CUDA_INFO"
	.align	4


	//----- nvinfo : EIATTR_REGCOUNT
	.align		4
        /*0000*/ 	.byte	0x04, 0x2f
        /*0002*/ 	.short	(.L_1 - .L_0)
	.align		4
.L_0:
        /*0004*/ 	.word	index@(triton_poi_fused_add_1)
        /*0008*/ 	.word	0x0000000c


	//----- nvinfo : EIATTR_MIN_STACK_SIZE
	.align		4
.L_1:
        /*000c*/ 	.byte	0x04, 0x12
        /*000e*/ 	.short	(.L_3 - .L_2)
	.align		4
.L_2:
        /*0010*/ 	.word	index@(triton_poi_fused_add_1)
        /*0014*/ 	.word	0x00000000


	//----- nvinfo : EIATTR_FRAME_SIZE
	.align		4
.L_3:
        /*0018*/ 	.byte	0x04, 0x11
        /*001a*/ 	.short	(.L_5 - .L_4)
	.align		4
.L_4:
        /*001c*/ 	.word	index@(triton_poi_fused_add_1)
        /*0020*/ 	.word	0x00000000


	//----- nvinfo : EIATTR_MIN_STACK_SIZE
	.align		4
.L_5:
        /*0024*/ 	.byte	0x04, 0x12
        /*0026*/ 	.short	(.L_7 - .L_6)
	.align		4
.L_6:
        /*0028*/ 	.word	index@(triton_poi_fused_add_1)
        /*002c*/ 	.word	0x00000000
.L_7:


//--------------------- .nv.info.triton_poi_fused_add_1 --------------------------
	.section	.nv.info.triton_poi_fused_add_1,"",@"SHT_CUDA_INFO"
	.sectionflags	@""
	.align	4


	//----- nvinfo : EIATTR_CUDA_API_VERSION
	.align		4
        /*0000*/ 	.byte	0x04, 0x37
        /*0002*/ 	.short	(.L_9 - .L_8)
.L_8:
        /*0004*/ 	.word	0x0000007c


	//----- nvinfo : EIATTR_KPARAM_INFO
	.align		4
.L_9:
        /*0008*/ 	.byte	0x04, 0x17
        /*000a*/ 	.short	(.L_11 - .L_10)
.L_10:
        /*000c*/ 	.word	0x00000000
        /*0010*/ 	.short	0x0002
        /*0012*/ 	.short	0x0010
        /*0014*/ 	.byte	0x00, 0xf0, 0x11, 0x00


	//----- nvinfo : EIATTR_KPARAM_INFO
	.align		4
.L_11:
        /*0018*/ 	.byte	0x04, 0x17
        /*001a*/ 	.short	(.L_13 - .L_12)
.L_12:
        /*001c*/ 	.word	0x00000000
        /*0020*/ 	.short	0x0001
        /*0022*/ 	.short	0x0008
        /*0024*/ 	.byte	0x00, 0xf4, 0x21, 0x00


	//----- nvinfo : EIATTR_KPARAM_INFO
	.align		4
.L_13:
        /*0028*/ 	.byte	0x04, 0x17
        /*002a*/ 	.short	(.L_15 - .L_14)
.L_14:
        /*002c*/ 	.word	0x00000000
        /*0030*/ 	.short	0x0000
        /*0032*/ 	.short	0x0000
        /*0034*/ 	.byte	0x00, 0xf4, 0x21, 0x00


	//----- nvinfo : EIATTR_SPARSE_MMA_MASK
	.align		4
.L_15:
        /*0038*/ 	.byte	0x03, 0x50
        /*003a*/ 	.short	0x0000


	//----- nvinfo : EIATTR_MAXREG_COUNT
	.align		4
        /*003c*/ 	.byte	0x03, 0x1b
        /*003e*/ 	.short	0x00ff


	//----- nvinfo : EIATTR_EXIT_INSTR_OFFSETS
	.align		4
        /*0040*/ 	.byte	0x04, 0x1c
        /*0042*/ 	.short	(.L_17 - .L_16)


	//   ....[0]....
.L_16:
        /*0044*/ 	.word	0x00000120


	//   ....[1]....
        /*0048*/ 	.word	0x00000140


	//----- nvinfo : EIATTR_REQNTID
	.align		4
.L_17:
        /*004c*/ 	.byte	0x04, 0x10
        /*004e*/ 	.short	(.L_19 - .L_18)
.L_18:
        /*0050*/ 	.word	0x00000080
        /*0054*/ 	.word	0x00000001
        /*0058*/ 	.word	0x00000001


	//----- nvinfo : EIATTR_CBANK_PARAM_SIZE
	.align		4
.L_19:
        /*005c*/ 	.byte	0x03, 0x19
        /*005e*/ 	.short	0x0014


	//----- nvinfo : EIATTR_PARAM_CBANK
	.align		4
        /*0060*/ 	.byte	0x04, 0x0a
        /*0062*/ 	.short	(.L_21 - .L_20)
	.align		4
.L_20:
        /*0064*/ 	.word	index@(.nv.constant0.triton_poi_fused_add_1)
        /*0068*/ 	.short	0x0210
        /*006a*/ 	.short	0x0014


	//----- nvinfo : EIATTR_SW_WAR
	.align		4
.L_21:
        /*006c*/ 	.byte	0x04, 0x36
        /*006e*/ 	.short	(.L_23 - .L_22)
.L_22:
        /*0070*/ 	.word	0x00000008
.L_23:


//--------------------- .nv.callgraph             --------------------------
	.section	.nv.callgraph,"",@"SHT_CUDA_CALLGRAPH"
	.align	4
	.sectionentsize	8
	.align		4
        /*0000*/ 	.word	0x00000000
	.align		4
        /*0004*/ 	.word	0xffffffff
	.align		4
        /*0008*/ 	.word	0x00000000
	.align		4
        /*000c*/ 	.word	0xfffffffe
	.align		4
        /*0010*/ 	.word	0x00000000
	.align		4
        /*0014*/ 	.word	0xfffffffd
	.align		4
        /*0018*/ 	.word	0x00000000
	.align		4
        /*001c*/ 	.word	0xfffffffc


//--------------------- .text.triton_poi_fused_add_1 --------------------------
	.section	.text.triton_poi_fused_add_1,"ax",@progbits
	.align	128
        .global         triton_poi_fused_add_1
        .type           triton_poi_fused_add_1,@function
        .size           triton_poi_fused_add_1,(.L_x_1 - triton_poi_fused_add_1)
        .other          triton_poi_fused_add_1,@"STO_CUDA_ENTRY STV_DEFAULT"
triton_poi_fused_add_1:
.text.triton_poi_fused_add_1:
[----:B------:R-:W0:Y:S02]  /*0000*/  LDC R1, c[0x0][0x28] ;  /* 0x00000a00ff017b82 */ /* 0x000e240000000800 */
[----:B------:R-:W1:Y:S01]  /*0010*/  S2R R0, SR_TID.X ;  /* 0x0000000000007919 */ /* 0x000e620000002100 */
[----:B------:R-:W2:Y:S01]  /*0020*/  LDC.64 R4, c[0x0][0x218] ;  /* 0x00008600ff047b82 */ /* 0x000ea20000000a00 */
[----:B------:R-:W-:Y:S01]  /*0030*/  CS2R R8, SRZ ;  /* 0x0000000000087805 */ /* 0x000fe2000001ff00 */
[----:B------:R-:W-:Y:S01]  /*0040*/  ULDC.64 UR4, c[0x0][0x208] ;  /* 0x0000820000047ab9 */ /* 0x000fe20000000a00 */
[----:B------:R-:W3:Y:S05]  /*0050*/  S2R R7, SR_CTAID.X ;  /* 0x0000000000077919 */ /* 0x000eea0000002500 */
[----:B------:R-:W4:Y:S01]  /*0060*/  LDC.64 R2, c[0x0][0x210] ;  /* 0x00008400ff027b82 */ /* 0x000f220000000a00 */
[----:B-1----:R-:W-:-:S04]  /*0070*/  SHF.L.U32 R0, R0, 0x1, RZ ;  /* 0x0000000100007819 */ /* 0x002fc800000006ff */
[----:B------:R-:W-:-:S04]  /*0080*/  LOP3.LUT R0, R0, 0xfe, RZ, 0xc0, !PT ;  /* 0x000000fe00007812 */ /* 0x000fc800078ec0ff */
[----:B---3--:R-:W-:-:S04]  /*0090*/  LEA R7, R7, R0, 0x8 ;  /* 0x0000000007077211 */ /* 0x008fc800078e40ff */
[C---:B------:R-:W-:Y:S01]  /*00a0*/  ISETP.GE.AND P0, PT, R7.reuse, 0x100, PT ;  /* 0x000001000700780c */ /* 0x040fe20003f06270 */
[----:B--2---:R-:W-:-:S04]  /*00b0*/  IMAD.WIDE R4, R7, 0x4, R4 ;  /* 0x0000000407047825 */ /* 0x004fc800078e0204 */
[----:B----4-:R-:W-:Y:S01]  /*00c0*/  IMAD.WIDE R2, R7, 0x4, R2 ;  /* 0x0000000407027825 */ /* 0x010fe200078e0202 */
[----:B------:R-:W-:-:S07]  /*00d0*/  CS2R R6, SRZ ;  /* 0x0000000000067805 */ /* 0x000fce000001ff00 */
[----:B------:R-:W2:Y:S04]  /*00e0*/  @!P0 LDG.E.64 R8, desc[UR4][R4.64] ;  /* 0x0000000404088981 */ /* 0x000ea8000c1e1b00 */
[----:B------:R-:W2:Y:S02]  /*00f0*/  @!P0 LDG.E.64 R6, desc[UR4][R2.64] ;  /* 0x0000000402068981 */ /* 0x000ea4000c1e1b00 */
[----:B--2---:R-:W-:Y:S01]  /*0100*/  FADD R6, R8, R6 ;  /* 0x0000000608067221 */ /* 0x004fe20000000000 */
[----:B------:R-:W-:Y:S01]  /*0110*/  FADD R7, R9, R7 ;  /* 0x0000000709077221 */ /* 0x000fe20000000000 */
[----:B------:R-:W-:Y:S06]  /*0120*/  @P0 EXIT ;  /* 0x000000000000094d */ /* 0x000fec0003800000 */
[----:B------:R-:W-:Y:S01]  /*0130*/  STG.E.64 desc[UR4][R2.64], R6 ;  /* 0x0000000602007986 */ /* 0x000fe2000c101b04 */
[----:B------:R-:W-:Y:S05]  /*0140*/  EXIT ;  /* 0x000000000000794d */ /* 0x000fea0003800000 */
.L_x_0:
[----:B------:R-:W-:-:S00]  /*0150*/  BRA `(.L_x_0) ;  /* 0xfffffffc00fc7947 */ /* 0x000fc0000383ffff */
[----:B------:R-:W-:-:S00]  /*0160*/  NOP ;  /* 0x0000000000007918 */ /* 0x000fc00000000000 */
        /* <DEDUP_REMOVED lines=9> */
.L_x_1:


//--------------------- .nv.constant0.triton_poi_fused_add_1 --------------------------
	.section	.nv.constant0.triton_poi_fused_add_1,"a",@progbits
	.sectionflags	@""
	.align	4
.nv.constant0.triton_poi_fused_add_1:
	.zero		548
